//
// Generated by NVIDIA NVVM Compiler
//
// Compiler Build ID: CL-36424714
// Cuda compilation tools, release 13.0, V13.0.88
// Based on NVVM 20.0.0
//

.version 9.0
.target sm_100
.address_size 64

	// .globl	_Z18sumVectorGPUKernelPiS_i

.visible .entry _Z18sumVectorGPUKernelPiS_i(
	.param .u64 .ptr .align 1 _Z18sumVectorGPUKernelPiS_i_param_0,
	.param .u64 .ptr .align 1 _Z18sumVectorGPUKernelPiS_i_param_1,
	.param .u32 _Z18sumVectorGPUKernelPiS_i_param_2
)
{
	.reg .pred 	%p<2>;
	.reg .b32 	%r<8>;
	.reg .b64 	%rd<7>;

	ld.param.u64 	%rd1, [_Z18sumVectorGPUKernelPiS_i_param_0];
	ld.param.u64 	%rd2, [_Z18sumVectorGPUKernelPiS_i_param_1];
	ld.param.u32 	%r2, [_Z18sumVectorGPUKernelPiS_i_param_2];
	mov.u32 	%r3, %ctaid.x;
	mov.u32 	%r4, %ntid.x;
	mov.u32 	%r5, %tid.x;
	mad.lo.s32 	%r1, %r3, %r4, %r5;
	setp.ge.s32 	%p1, %r1, %r2;
	@%p1 bra 	$L__BB0_2;
	cvta.to.global.u64 	%rd3, %rd1;
	cvta.to.global.u64 	%rd4, %rd2;
	mul.wide.s32 	%rd5, %r1, 4;
	add.s64 	%rd6, %rd3, %rd5;
	ld.global.u32 	%r6, [%rd6];
	atom.global.add.u32 	%r7, [%rd4], %r6;
$L__BB0_2:
	ret;

}


// ===== COMPILED SASS (sm_100) =====

	.target	sm_100

	.elftype	@"ET_EXEC"


//--------------------- .note.nv.tkinfo           --------------------------
	.section	.note.nv.tkinfo,"",@"SHT_NOTE"
	.sectionflags	@"SHF_NOTE_NV_TKINFO"
	.tkinfo
        /*0018*/ 	.word	0x00000002
        /*0030*/ 	.string	""
        /*0030*/ 	.string	"ptxas"
        /*0030*/ 	.string	"Cuda compilation tools, release 13.0, V13.0.88"
        /*0030*/ 	.string	"Build cuda_13.0.r13.0/compiler.36424714_0"
        /*0030*/ 	.string	"-arch sm_100 -m 64 "



//--------------------- .note.nv.cuinfo           --------------------------
	.section	.note.nv.cuinfo,"",@"SHT_NOTE"
	.sectionflags	@"SHF_NOTE_NV_CUINFO"
        /*0018*/ 	.short	0x0002
        /*001a*/ 	.short	0x0064
        /*001c*/ 	.short	0x0082
	.zero		2


//--------------------- .nv.info                  --------------------------
	.section	.nv.info,"",@"SHT_CUDA_INFO"
	.align	4


	//----- nvinfo : EIATTR_REGCOUNT
	.align		4
        /*0000*/ 	.byte	0x04, 0x2f
        /*0002*/ 	.short	(.L_1 - .L_0)
	.align		4
.L_0:
        /*0004*/ 	.word	index@(_Z18sumVectorGPUKernelPiS_i)
        /*0008*/ 	.word	0x0000000a


	//----- nvinfo : EIATTR_FRAME_SIZE
	.align		4
.L_1:
        /*000c*/ 	.byte	0x04, 0x11
        /*000e*/ 	.short	(.L_3 - .L_2)
	.align		4
.L_2:
        /*0010*/ 	.word	index@(_Z18sumVectorGPUKernelPiS_i)
        /*0014*/ 	.word	0x00000000


	//----- nvinfo : EIATTR_MIN_STACK_SIZE
	.align		4
.L_3:
        /*0018*/ 	.byte	0x04, 0x12
        /*001a*/ 	.short	(.L_5 - .L_4)
	.align		4
.L_4:
        /*001c*/ 	.word	index@(_Z18sumVectorGPUKernelPiS_i)
        /*0020*/ 	.word	0x00000000
.L_5:


//--------------------- .nv.compat                --------------------------
	.section	.nv.compat,"",@"SHT_CUDA_COMPAT_INFO"
	.align	4
        /*0000*/ 	.byte	0x02, 0x09, 0x00, 0x00, 0x02, 0x02, 0x01, 0x00, 0x02, 0x05, 0x05, 0x00, 0x03, 0x07, 0x01, 0x01
        /*0010*/ 	.byte	0x02, 0x03, 0x00, 0x00, 0x02, 0x06, 0x01, 0x00, 0x04, 0x0b, 0x08, 0x00, 0x09, 0x00, 0x00, 0x00
        /*0020*/ 	.byte	0x00, 0x00, 0x00, 0x00


//--------------------- .nv.info._Z18sumVectorGPUKernelPiS_i --------------------------
	.section	.nv.info._Z18sumVectorGPUKernelPiS_i,"",@"SHT_CUDA_INFO"
	.sectionflags	@""
	.align	4


	//----- nvinfo : EIATTR_CUDA_API_VERSION
	.align		4
        /*0000*/ 	.byte	0x04, 0x37
        /*0002*/ 	.short	(.L_7 - .L_6)
.L_6:
        /*0004*/ 	.word	0x00000082


	//----- nvinfo : EIATTR_KPARAM_INFO
	.align		4
.L_7:
        /*0008*/ 	.byte	0x04, 0x17
        /*000a*/ 	.short	(.L_9 - .L_8)
.L_8:
        /*000c*/ 	.word	0x00000000
        /*0010*/ 	.short	0x0002
        /*0012*/ 	.short	0x0010
        /*0014*/ 	.byte	0x00, 0xf0, 0x11, 0x00


	//----- nvinfo : EIATTR_KPARAM_INFO
	.align		4
.L_9:
        /*0018*/ 	.byte	0x04, 0x17
        /*001a*/ 	.short	(.L_11 - .L_10)
.L_10:
        /*001c*/ 	.word	0x00000000
        /*0020*/ 	.short	0x0001
        /*0022*/ 	.short	0x0008
        /*0024*/ 	.byte	0x00, 0xf5, 0x21, 0x00


	//----- nvinfo : EIATTR_KPARAM_INFO
	.align		4
.L_11:
        /*0028*/ 	.byte	0x04, 0x17
        /*002a*/ 	.short	(.L_13 - .L_12)
.L_12:
        /*002c*/ 	.word	0x00000000
        /*0030*/ 	.short	0x0000
        /*0032*/ 	.short	0x0000
        /*0034*/ 	.byte	0x00, 0xf5, 0x21, 0x00


	//----- nvinfo : EIATTR_SPARSE_MMA_MASK
	.align		4
.L_13:
        /*0038*/ 	.byte	0x03, 0x50
        /*003a*/ 	.short	0x0000


	//----- nvinfo : EIATTR_MAXREG_COUNT
	.align		4
        /*003c*/ 	.byte	0x03, 0x1b
        /*003e*/ 	.short	0x00ff


	//----- nvinfo : EIATTR_MERCURY_ISA_VERSION
	.align		4
        /*0040*/ 	.byte	0x03, 0x5f
        /*0042*/ 	.short	0x0101


	//----- nvinfo : EIATTR_INT_WARP_WIDE_INSTR_OFFSETS
	.align		4
        /*0044*/ 	.byte	0x04, 0x31
        /*0046*/ 	.short	(.L_15 - .L_14)


	//   ....[0]....
.L_14:
        /*0048*/ 	.word	0x000000d0


	//   ....[1]....
        /*004c*/ 	.word	0x00000110


	//----- nvinfo : EIATTR_VRC_CTA_INIT_COUNT
	.align		4
.L_15:
        /*0050*/ 	.byte	0x02, 0x4a
	.zero		1
	.zero		1


	//----- nvinfo : EIATTR_EXIT_INSTR_OFFSETS
	.align		4
        /*0054*/ 	.byte	0x04, 0x1c
        /*0056*/ 	.short	(.L_17 - .L_16)


	//   ....[0]....
.L_16:
        /*0058*/ 	.word	0x00000070


	//   ....[1]....
        /*005c*/ 	.word	0x00000140


	//----- nvinfo : EIATTR_CBANK_PARAM_SIZE
	.align		4
.L_17:
        /*0060*/ 	.byte	0x03, 0x19
        /*0062*/ 	.short	0x0014


	//----- nvinfo : EIATTR_PARAM_CBANK
	.align		4
        /*0064*/ 	.byte	0x04, 0x0a
        /*0066*/ 	.short	(.L_19 - .L_18)
	.align		4
.L_18:
        /*0068*/ 	.word	index@(.nv.constant0._Z18sumVectorGPUKernelPiS_i)
        /*006c*/ 	.short	0x0380
        /*006e*/ 	.short	0x0014


	//----- nvinfo : EIATTR_SW_WAR
	.align		4
.L_19:
        /*0070*/ 	.byte	0x04, 0x36
        /*0072*/ 	.short	(.L_21 - .L_20)
.L_20:
        /*0074*/ 	.word	0x00000008
.L_21:


//--------------------- .nv.callgraph             --------------------------
	.section	.nv.callgraph,"",@"SHT_CUDA_CALLGRAPH"
	.align	4
	.sectionentsize	8
	.align		4
        /*0000*/ 	.word	0x00000000
	.align		4
        /*0004*/ 	.word	0xffffffff
	.align		4
        /*0008*/ 	.word	0x00000000
	.align		4
        /*000c*/ 	.word	0xfffffffe
	.align		4
        /*0010*/ 	.word	0x00000000
	.align		4
        /*0014*/ 	.word	0xfffffffd
	.align		4
        /*0018*/ 	.word	0x00000000
	.align		4
        /*001c*/ 	.word	0xfffffffc


//--------------------- .text._Z18sumVectorGPUKernelPiS_i --------------------------
	.section	.text._Z18sumVectorGPUKernelPiS_i,"ax",@progbits
	.align	128
        .global         _Z18sumVectorGPUKernelPiS_i
        .type           _Z18sumVectorGPUKernelPiS_i,@function
        .size           _Z18sumVectorGPUKernelPiS_i,(.L_x_1 - _Z18sumVectorGPUKernelPiS_i)
        .other          _Z18sumVectorGPUKernelPiS_i,@"STO_CUDA_ENTRY STV_DEFAULT"
_Z18sumVectorGPUKernelPiS_i:
.text._Z18sumVectorGPUKernelPiS_i:
[----:B------:R-:W-:Y:S01]  /*0000*/  LDC R1, c[0x0][0x37c] ;  /* 0x0000df00ff017b82 */ /* 0x000fe20000000800 */
[----:B------:R-:W0:Y:S07]  /*0010*/  S2R R0, SR_TID.X ;  /* 0x0000000000007919 */ /* 0x000e2e0000002100 */
[----:B------:R-:W0:Y:S01]  /*0020*/  S2UR UR4, SR_CTAID.X ;  /* 0x00000000000479c3 */ /* 0x000e220000002500 */
[----:B------:R-:W1:Y:S07]  /*0030*/  LDCU UR5, c[0x0][0x390] ;  /* 0x00007200ff0577ac */ /* 0x000e6e0008000800 */
[----:B------:R-:W0:Y:S02]  /*0040*/  LDC R5, c[0x0][0x360] ;  /* 0x0000d800ff057b82 */ /* 0x000e240000000800 */
[----:B0-----:R-:W-:-:S05]  /*0050*/  IMAD R5, R5, UR4, R0 ;  /* 0x0000000405057c24 */ /* 0x001fca000f8e0200 */
[----:B-1----:R-:W-:-:S13]  /*0060*/  ISETP.GE.AND P0, PT, R5, UR5, PT ;  /* 0x0000000505007c0c */ /* 0x002fda000bf06270 */
[----:B------:R-:W-:Y:S05]  /*0070*/  @P0 EXIT ;  /* 0x000000000000094d */ /* 0x000fea0003800000 */
[----:B------:R-:W0:Y:S01]  /*0080*/  LDC.64 R2, c[0x0][0x380] ;  /* 0x0000e000ff027b82 */ /* 0x000e220000000a00 */
[----:B------:R-:W1:Y:S01]  /*0090*/  LDCU.64 UR6, c[0x0][0x358] ;  /* 0x00006b00ff0677ac */ /* 0x000e620008000a00 */
[----:B0-----:R-:W-:-:S06]  /*00a0*/  IMAD.WIDE R2, R5, 0x4, R2 ;  /* 0x0000000405027825 */ /* 0x001fcc00078e0202 */
[----:B-1----:R-:W2:Y:S01]  /*00b0*/  LDG.E R2, desc[UR6][R2.64] ;  /* 0x0000000602027981 */ /* 0x002ea2000c1e1900 */
[----:B------:R-:W0:Y:S01]  /*00c0*/  LDC.64 R4, c[0x0][0x388] ;  /* 0x0000e200ff047b82 */ /* 0x000e220000000a00 */
[----:B------:R-:W-:Y:S01]  /*00d0*/  VOTEU.ANY UR4, UPT, PT ;  /* 0x0000000000047886 */ /* 0x000fe200038e0100 */
[----:B------:R-:W1:Y:S01]  /*00e0*/  S2R R0, SR_LANEID ;  /* 0x0000000000007919 */ /* 0x000e620000000000 */
[----:B------:R-:W-:-:S06]  /*00f0*/  UFLO.U32 UR4, UR4 ;  /* 0x00000004000472bd */ /* 0x000fcc00080e0000 */
[----:B-1----:R-:W-:Y:S01]  /*0100*/  ISETP.EQ.U32.AND P0, PT, R0, UR4, PT ;  /* 0x0000000400007c0c */ /* 0x002fe2000bf02070 */
[----:B--2---:R-:W1:Y:S02]  /*0110*/  REDUX.SUM UR5, R2 ;  /* 0x00000000020573c4 */ /* 0x004e64000000c000 */
[----:B-1----:R-:W-:-:S10]  /*0120*/  MOV R7, UR5 ;  /* 0x0000000500077c02 */ /* 0x002fd40008000f00 */
[----:B0-----:R-:W-:Y:S01]  /*0130*/  @P0 REDG.E.ADD.STRONG.GPU desc[UR6][R4.64], R7 ;  /* 0x000000070400098e */ /* 0x001fe2000c12e106 */
[----:B------:R-:W-:Y:S05]  /*0140*/  EXIT ;  /* 0x000000000000794d */ /* 0x000fea0003800000 */
.L_x_0:
[----:B------:R-:W-:-:S00]  /*0150*/  BRA `(.L_x_0) ;  /* 0xfffffffc00fc7947 */ /* 0x000fc0000383ffff */
[----:B------:R-:W-:-:S00]  /*0160*/  NOP ;  /* 0x0000000000007918 */ /* 0x000fc00000000000 */
        /* <DEDUP_REMOVED lines=9> */
.L_x_1:


//--------------------- .nv.shared.reserved.0     --------------------------
	.section	.nv.shared.reserved.0,"aw",@nobits
	.weak		__nv_reservedSMEM_offset_0_alias
	.size		__nv_reservedSMEM_offset_0_alias, 0, 64
	.other		__nv_reservedSMEM_offset_0_alias,@"STO_CUDA_RESERVED_SHARED STV_DEFAULT"
__nv_reservedSMEM_offset_0_alias:
	.zero		0
	.zero		64


//--------------------- .nv.constant0._Z18sumVectorGPUKernelPiS_i --------------------------
	.section	.nv.constant0._Z18sumVectorGPUKernelPiS_i,"a",@progbits
	.sectionflags	@""
	.align	4
.nv.constant0._Z18sumVectorGPUKernelPiS_i:
	.zero		916


//--------------------- SYMBOLS --------------------------

	.type		.nv.reservedSmem.offset0,@object
	.size		.nv.reservedSmem.offset0,0x4
